	.headerflags	@"EF_CUDA_TEXMODE_UNIFIED EF_CUDA_64BIT_ADDRESS EF_CUDA_ACCELERATORS EF_CUDA_SM90 EF_CUDA_VIRTUAL_SM(EF_CUDA_SM90)"
	.elftype	@"ET_EXEC"


//--------------------- .nv.info                  --------------------------
	.section	.nv.info,"",@"SHT_CUDA_INFO"
	.align	4


	//----- nvinfo : EIATTR_REGCOUNT
	.align		4
        /*0000*/ 	.byte	0x04, 0x2f
        /*0002*/ 	.short	(.L_3 - .L_2)
	.align		4
.L_2:
        /*0004*/ 	.word	index@(triton_poi_fused__native_batch_norm_legit_no_training_relu_6)
        /*0008*/ 	.word	0x00000027


	//----- nvinfo : EIATTR_MIN_STACK_SIZE
	.align		4
.L_3:
        /*000c*/ 	.byte	0x04, 0x12
        /*000e*/ 	.short	(.L_5 - .L_4)
	.align		4
.L_4:
        /*0010*/ 	.word	index@(triton_poi_fused__native_batch_norm_legit_no_training_relu_6)
        /*0014*/ 	.word	0x00000000


	//----- nvinfo : EIATTR_FRAME_SIZE
	.align		4
.L_5:
        /*0018*/ 	.byte	0x04, 0x11
        /*001a*/ 	.short	(.L_7 - .L_6)
	.align		4
.L_6:
        /*001c*/ 	.word	index@(triton_poi_fused__native_batch_norm_legit_no_training_relu_6)
        /*0020*/ 	.word	0x00000000


	//----- nvinfo : EIATTR_MIN_STACK_SIZE
	.align		4
.L_7:
        /*0024*/ 	.byte	0x04, 0x12
        /*0026*/ 	.short	(.L_9 - .L_8)
	.align		4
.L_8:
        /*0028*/ 	.word	index@(triton_poi_fused__native_batch_norm_legit_no_training_relu_6)
        /*002c*/ 	.word	0x00000000
.L_9:


//--------------------- .nv.info.triton_poi_fused__native_batch_norm_legit_no_training_relu_6 --------------------------
	.section	.nv.info.triton_poi_fused__native_batch_norm_legit_no_training_relu_6,"",@"SHT_CUDA_INFO"
	.sectionflags	@""
	.align	4


	//----- nvinfo : EIATTR_CUDA_API_VERSION
	.align		4
        /*0000*/ 	.byte	0x04, 0x37
        /*0002*/ 	.short	(.L_11 - .L_10)
.L_10:
        /*0004*/ 	.word	0x0000007c


	//----- nvinfo : EIATTR_KPARAM_INFO
	.align		4
.L_11:
        /*0008*/ 	.byte	0x04, 0x17
        /*000a*/ 	.short	(.L_13 - .L_12)
.L_12:
        /*000c*/ 	.word	0x00000000
        /*0010*/ 	.short	0x0007
        /*0012*/ 	.short	0x0034
        /*0014*/ 	.byte	0x00, 0xf0, 0x11, 0x00


	//----- nvinfo : EIATTR_KPARAM_INFO
	.align		4
.L_13:
        /*0018*/ 	.byte	0x04, 0x17
        /*001a*/ 	.short	(.L_15 - .L_14)
.L_14:
        /*001c*/ 	.word	0x00000000
        /*0020*/ 	.short	0x0006
        /*0022*/ 	.short	0x0030
        /*0024*/ 	.byte	0x00, 0xf0, 0x11, 0x00


	//----- nvinfo : EIATTR_KPARAM_INFO
	.align		4
.L_15:
        /*0028*/ 	.byte	0x04, 0x17
        /*002a*/ 	.short	(.L_17 - .L_16)
.L_16:
        /*002c*/ 	.word	0x00000000
        /*0030*/ 	.short	0x0005
        /*0032*/ 	.short	0x0028
        /*0034*/ 	.byte	0x00, 0xf4, 0x21, 0x00


	//----- nvinfo : EIATTR_KPARAM_INFO
	.align		4
.L_17:
        /*0038*/ 	.byte	0x04, 0x17
        /*003a*/ 	.short	(.L_19 - .L_18)
.L_18:
        /*003c*/ 	.word	0x00000000
        /*0040*/ 	.short	0x0004
        /*0042*/ 	.short	0x0020
        /*0044*/ 	.byte	0x00, 0xf4, 0x21, 0x00


	//----- nvinfo : EIATTR_KPARAM_INFO
	.align		4
.L_19:
        /*0048*/ 	.byte	0x04, 0x17
        /*004a*/ 	.short	(.L_21 - .L_20)
.L_20:
        /*004c*/ 	.word	0x00000000
        /*0050*/ 	.short	0x0003
        /*0052*/ 	.short	0x0018
        /*0054*/ 	.byte	0x00, 0xf4, 0x21, 0x00


	//----- nvinfo : EIATTR_KPARAM_INFO
	.align		4
.L_21:
        /*0058*/ 	.byte	0x04, 0x17
        /*005a*/ 	.short	(.L_23 - .L_22)
.L_22:
        /*005c*/ 	.word	0x00000000
        /*0060*/ 	.short	0x0002
        /*0062*/ 	.short	0x0010
        /*0064*/ 	.byte	0x00, 0xf4, 0x21, 0x00


	//----- nvinfo : EIATTR_KPARAM_INFO
	.align		4
.L_23:
        /*0068*/ 	.byte	0x04, 0x17
        /*006a*/ 	.short	(.L_25 - .L_24)
.L_24:
        /*006c*/ 	.word	0x00000000
        /*0070*/ 	.short	0x0001
        /*0072*/ 	.short	0x0008
        /*0074*/ 	.byte	0x00, 0xf4, 0x21, 0x00


	//----- nvinfo : EIATTR_KPARAM_INFO
	.align		4
.L_25:
        /*0078*/ 	.byte	0x04, 0x17
        /*007a*/ 	.short	(.L_27 - .L_26)
.L_26:
        /*007c*/ 	.word	0x00000000
        /*0080*/ 	.short	0x0000
        /*0082*/ 	.short	0x0000
        /*0084*/ 	.byte	0x00, 0xf4, 0x21, 0x00


	//----- nvinfo : EIATTR_SPARSE_MMA_MASK
	.align		4
.L_27:
        /*0088*/ 	.byte	0x03, 0x50
        /*008a*/ 	.short	0x0000


	//----- nvinfo : EIATTR_MAXREG_COUNT
	.align		4
        /*008c*/ 	.byte	0x03, 0x1b
        /*008e*/ 	.short	0x00ff


	//----- nvinfo : EIATTR_EXIT_INSTR_OFFSETS
	.align		4
        /*0090*/ 	.byte	0x04, 0x1c
        /*0092*/ 	.short	(.L_29 - .L_28)


	//   ....[0]....
.L_28:
        /*0094*/ 	.word	0x00001020


	//----- nvinfo : EIATTR_REQNTID
	.align		4
.L_29:
        /*0098*/ 	.byte	0x04, 0x10
        /*009a*/ 	.short	(.L_31 - .L_30)
.L_30:
        /*009c*/ 	.word	0x00000100
        /*00a0*/ 	.word	0x00000001
        /*00a4*/ 	.word	0x00000001


	//----- nvinfo : EIATTR_CBANK_PARAM_SIZE
	.align		4
.L_31:
        /*00a8*/ 	.byte	0x03, 0x19
        /*00aa*/ 	.short	0x0038


	//----- nvinfo : EIATTR_PARAM_CBANK
	.align		4
        /*00ac*/ 	.byte	0x04, 0x0a
        /*00ae*/ 	.short	(.L_33 - .L_32)
	.align		4
.L_32:
        /*00b0*/ 	.word	index@(.nv.constant0.triton_poi_fused__native_batch_norm_legit_no_training_relu_6)
        /*00b4*/ 	.short	0x0210
        /*00b6*/ 	.short	0x0038


	//----- nvinfo : EIATTR_SW_WAR
	.align		4
.L_33:
        /*00b8*/ 	.byte	0x04, 0x36
        /*00ba*/ 	.short	(.L_35 - .L_34)
.L_34:
        /*00bc*/ 	.word	0x00000008
.L_35:


//--------------------- .nv.callgraph             --------------------------
	.section	.nv.callgraph,"",@"SHT_CUDA_CALLGRAPH"
	.align	4
	.sectionentsize	8
	.align		4
        /*0000*/ 	.word	0x00000000
	.align		4
        /*0004*/ 	.word	0xffffffff
	.align		4
        /*0008*/ 	.word	0x00000000
	.align		4
        /*000c*/ 	.word	0xfffffffe
	.align		4
        /*0010*/ 	.word	0x00000000
	.align		4
        /*0014*/ 	.word	0xfffffffd
	.align		4
        /*0018*/ 	.word	0x00000000
	.align		4
        /*001c*/ 	.word	0xfffffffc


//--------------------- .nv.constant4             --------------------------
	.section	.nv.constant4,"a",@progbits
	.align	8
	.align		8
.nv.constant4:
        /*0000*/ 	.dword	_$_str
	.align		8
        /*0008*/ 	.dword	_$_str_$_2


//--------------------- .text.triton_poi_fused__native_batch_norm_legit_no_training_relu_6 --------------------------
	.section	.text.triton_poi_fused__native_batch_norm_legit_no_training_relu_6,"ax",@progbits
	.sectionflags	@"SHF_BARRIERS=1"
	.align	128
        .global         triton_poi_fused__native_batch_norm_legit_no_training_relu_6
        .type           triton_poi_fused__native_batch_norm_legit_no_training_relu_6,@function
        .size           triton_poi_fused__native_batch_norm_legit_no_training_relu_6,(.L_x_1 - triton_poi_fused__native_batch_norm_legit_no_training_relu_6)
        .other          triton_poi_fused__native_batch_norm_legit_no_training_relu_6,@"STO_CUDA_ENTRY STV_DEFAULT"
triton_poi_fused__native_batch_norm_legit_no_training_relu_6:
.text.triton_poi_fused__native_batch_norm_legit_no_training_relu_6:
[----:B------:R-:W-:Y:S01]  /*0000*/  LDC R1, c[0x0][0x28] ;  /* 0x00000a00ff017b82 */ /* 0x000fe20000000800 */
[----:B------:R-:W1:Y:S07]  /*0010*/  S2R R0, SR_CTAID.Y ;  /* 0x0000000000007919 */ /* 0x000e6e0000002600 */
[----:B------:R-:W2:Y:S01]  /*0020*/  LDC.64 R4, c[0x0][0x220] ;  /* 0x00008800ff047b82 */ /* 0x000ea20000000a00 */
[----:B------:R-:W-:Y:S01]  /*0030*/  ULDC.64 UR6, c[0x0][0x208] ;  /* 0x0000820000067ab9 */ /* 0x000fe20000000a00 */
[----:B------:R-:W3:Y:S01]  /*0040*/  S2R R2, SR_TID.X ;  /* 0x0000000000027919 */ /* 0x000ee20000002100 */
[----:B------:R-:W4:Y:S05]  /*0050*/  S2R R25, SR_CTAID.X ;  /* 0x0000000000197919 */ /* 0x000f2a0000002500 */
[----:B------:R-:W5:Y:S01]  /*0060*/  LDC.64 R22, c[0x0][0x210] ;  /* 0x00008400ff167b82 */ /* 0x000f620000000a00 */
[----:B-1----:R-:W-:Y:S01]  /*0070*/  IMAD.SHL.U32 R3, R0, 0x40, RZ ;  /* 0x0000004000037824 */ /* 0x002fe200078e00ff */
[----:B------:R-:W-:Y:S01]  /*0080*/  SHF.R.S32.HI R7, RZ, 0x19, R0 ;  /* 0x00000019ff077819 */ /* 0x000fe20000011400 */
[----:B---3--:R-:W-:-:S03]  /*0090*/  IMAD.SHL.U32 R0, R2, 0x4, RZ ;  /* 0x0000000402007824 */ /* 0x008fc600078e00ff */
[----:B------:R-:W-:Y:S02]  /*00a0*/  SGXT R7, R7, 0x1 ;  /* 0x000000010707781a */ /* 0x000fe40000000200 */
[----:B------:R-:W-:-:S04]  /*00b0*/  LOP3.LUT R26, R3, 0x3c, R0, 0xf8, !PT ;  /* 0x0000003c031a7812 */ /* 0x000fc800078ef800 */
[----:B------:R-:W-:-:S04]  /*00c0*/  LEA.HI R8, R7, R26, RZ, 0x8 ;  /* 0x0000001a07087211 */ /* 0x000fc800078f40ff */
[----:B------:R-:W-:-:S04]  /*00d0*/  LOP3.LUT R7, R8, 0xffffff00, RZ, 0xc0, !PT ;  /* 0xffffff0008077812 */ /* 0x000fc800078ec0ff */
[----:B------:R-:W-:-:S05]  /*00e0*/  IADD3 R26, R26, -R7, RZ ;  /* 0x800000071a1a7210 */ /* 0x000fca0007ffe0ff */
[----:B--2---:R-:W-:-:S06]  /*00f0*/  IMAD.WIDE R4, R26, 0x4, R4 ;  /* 0x000000041a047825 */ /* 0x004fcc00078e0204 */
[----:B------:R-:W2:Y:S01]  /*0100*/  LDG.E.EL.128 R4, desc[UR6][R4.64] ;  /* 0x0000000604047981 */ /* 0x000ea2000c2e1d00 */
[----:B------:R-:W-:Y:S01]  /*0110*/  IMAD.SHL.U32 R8, R8, 0x1000, RZ ;  /* 0x0000100008087824 */ /* 0x000fe200078e00ff */
[----:B------:R-:W-:Y:S02]  /*0120*/  SHF.R.U32.HI R2, RZ, 0x4, R2 ;  /* 0x00000004ff027819 */ /* 0x000fe40000011602 */
[----:B----4-:R-:W-:Y:S02]  /*0130*/  SHF.L.U32 R25, R25, 0x6, RZ ;  /* 0x0000000619197819 */ /* 0x010fe400000006ff */
[----:B------:R-:W-:-:S04]  /*0140*/  SGXT.U32 R2, R2, 0x4 ;  /* 0x000000040202781a */ /* 0x000fc80000000000 */
[----:B------:R-:W-:Y:S02]  /*0150*/  LOP3.LUT R11, R25, R2, RZ, 0xfc, !PT ;  /* 0x00000002190b7212 */ /* 0x000fe400078efcff */
[----:B------:R-:W-:Y:S02]  /*0160*/  LOP3.LUT R15, R25, 0x10, R2, 0xfe, !PT ;  /* 0x00000010190f7812 */ /* 0x000fe400078efe02 */
[----:B------:R-:W-:Y:S01]  /*0170*/  LOP3.LUT R19, R25, 0x20, R2, 0xfe, !PT ;  /* 0x0000002019137812 */ /* 0x000fe200078efe02 */
[----:B--2---:R-:W-:Y:S01]  /*0180*/  FADD R9, R4, 9.9999997473787516356e-06 ;  /* 0x3727c5ac04097421 */ /* 0x004fe20000000000 */
[----:B------:R-:W-:Y:S01]  /*0190*/  FADD R10, R5, 9.9999997473787516356e-06 ;  /* 0x3727c5ac050a7421 */ /* 0x000fe20000000000 */
[----:B------:R-:W-:Y:S01]  /*01a0*/  FADD R6, R6, 9.9999997473787516356e-06 ;  /* 0x3727c5ac06067421 */ /* 0x000fe20000000000 */
[----:B------:R-:W-:Y:S01]  /*01b0*/  FADD R7, R7, 9.9999997473787516356e-06 ;  /* 0x3727c5ac07077421 */ /* 0x000fe20000000000 */
[----:B------:R-:W1:Y:S01]  /*01c0*/  MUFU.SQRT R24, R9 ;  /* 0x0000000900187308 */ /* 0x000e620000002000 */
[----:B------:R-:W-:Y:S01]  /*01d0*/  IMAD.MOV.U32 R4, RZ, RZ, 0x3e800000 ;  /* 0x3e800000ff047424 */ /* 0x000fe200078e00ff */
[----:B------:R-:W-:-:S04]  /*01e0*/  LOP3.LUT R5, R8, 0xfff00000, RZ, 0xc0, !PT ;  /* 0xfff0000008057812 */ /* 0x000fc800078ec0ff */
[----:B------:R-:W-:Y:S02]  /*01f0*/  IADD3 R8, R26, R5, RZ ;  /* 0x000000051a087210 */ /* 0x000fe40007ffe0ff */
[----:B------:R-:W2:Y:S01]  /*0200*/  MUFU.SQRT R10, R10 ;  /* 0x0000000a000a7308 */ /* 0x000ea20000002000 */
[----:B------:R-:W-:Y:S02]  /*0210*/  LOP3.LUT R5, R25, 0x30, R2, 0xfe, !PT ;  /* 0x0000003019057812 */ /* 0x000fe400078efe02 */
[-C--:B------:R-:W-:Y:S01]  /*0220*/  LEA R15, R15, R8.reuse, 0x8 ;  /* 0x000000080f0f7211 */ /* 0x080fe200078e40ff */
[--C-:B------:R-:W-:Y:S01]  /*0230*/  IMAD R11, R11, 0x100, R8.reuse ;  /* 0x000001000b0b7824 */ /* 0x100fe200078e0208 */
[----:B------:R-:W-:Y:S01]  /*0240*/  LEA R5, R5, R8, 0x8 ;  /* 0x0000000805057211 */ /* 0x000fe200078e40ff */
[----:B------:R-:W-:Y:S01]  /*0250*/  IMAD R19, R19, 0x100, R8 ;  /* 0x0000010013137824 */ /* 0x000fe200078e0208 */
[C---:B-1----:R-:W-:Y:S01]  /*0260*/  FSETP.GT.AND P6, PT, R24.reuse, 8.50705917302346158658e+37, PT ;  /* 0x7e8000001800780b */ /* 0x042fe20003fc4000 */
[----:B------:R-:W1:Y:S01]  /*0270*/  MUFU.SQRT R28, R6 ;  /* 0x00000006001c7308 */ /* 0x000e620000002000 */
[----:B------:R-:W-:Y:S01]  /*0280*/  FSETP.GEU.AND P2, PT, R24, 1.175494350822287508e-38, PT ;  /* 0x008000001800780b */ /* 0x000fe20003f4e000 */
[----:B-----5:R-:W-:Y:S01]  /*0290*/  IMAD.WIDE R14, R15, 0x4, R22 ;  /* 0x000000040f0e7825 */ /* 0x020fe200078e0216 */
[----:B------:R-:W-:-:S03]  /*02a0*/  FSEL R9, R4, 1, P6 ;  /* 0x3f80000004097808 */ /* 0x000fc60003000000 */
[----:B------:R-:W-:Y:S01]  /*02b0*/  IMAD.WIDE R18, R19, 0x4, R22 ;  /* 0x0000000413127825 */ /* 0x000fe200078e0216 */
[C---:B--2---:R-:W-:Y:S01]  /*02c0*/  FSETP.GT.AND P5, PT, R10.reuse, 8.50705917302346158658e+37, PT ;  /* 0x7e8000000a00780b */ /* 0x044fe20003fa4000 */
[----:B------:R2:W3:Y:S01]  /*02d0*/  MUFU.SQRT R29, R7 ;  /* 0x00000007001d7308 */ /* 0x0004e20000002000 */
[----:B------:R-:W-:-:S03]  /*02e0*/  FSETP.GEU.AND P1, PT, R10, 1.175494350822287508e-38, PT ;  /* 0x008000000a00780b */ /* 0x000fc60003f2e000 */
[----:B------:R-:W-:Y:S01]  /*02f0*/  @P6 FMUL R24, R24, 0.25 ;  /* 0x3e80000018186820 */ /* 0x000fe20000400000 */
[----:B------:R-:W4:Y:S01]  /*0300*/  LDG.E.EL.128 R16, desc[UR6][R18.64] ;  /* 0x0000000612107981 */ /* 0x000f22000c2e1d00 */
[----:B------:R-:W-:Y:S01]  /*0310*/  @!P2 FMUL R9, R9, 16777216 ;  /* 0x4b8000000909a820 */ /* 0x000fe20000400000 */
[----:B-1----:R-:W-:Y:S01]  /*0320*/  FSETP.GT.AND P4, PT, R28, 8.50705917302346158658e+37, PT ;  /* 0x7e8000001c00780b */ /* 0x002fe20003f84000 */
[----:B------:R-:W-:Y:S01]  /*0330*/  @!P2 FMUL R24, R24, 16777216 ;  /* 0x4b8000001818a820 */ /* 0x000fe20000400000 */
[----:B------:R-:W-:Y:S01]  /*0340*/  FSETP.GEU.AND P0, PT, R28, 1.175494350822287508e-38, PT ;  /* 0x008000001c00780b */ /* 0x000fe20003f0e000 */
[----:B--2---:R-:W1:Y:S01]  /*0350*/  LDC.64 R6, c[0x0][0x218] ;  /* 0x00008600ff067b82 */ /* 0x004e620000000a00 */
[----:B------:R-:W-:Y:S01]  /*0360*/  FSEL R13, R4, 1, P4 ;  /* 0x3f800000040d7808 */ /* 0x000fe20002000000 */
[----:B------:R-:W-:Y:S02]  /*0370*/  @P5 FMUL R10, R10, 0.25 ;  /* 0x3e8000000a0a5820 */ /* 0x000fe40000400000 */
[----:B------:R-:W2:Y:S01]  /*0380*/  MUFU.RCP R24, R24 ;  /* 0x0000001800187308 */ /* 0x000ea20000001000 */
[C---:B---3--:R-:W-:Y:S01]  /*0390*/  FSETP.GT.AND P3, PT, R29.reuse, 8.50705917302346158658e+37, PT ;  /* 0x7e8000001d00780b */ /* 0x048fe20003f64000 */
[----:B------:R-:W-:Y:S01]  /*03a0*/  @!P1 FMUL R10, R10, 16777216 ;  /* 0x4b8000000a0a9820 */ /* 0x000fe20000400000 */
[----:B------:R-:W-:-:S03]  /*03b0*/  FSETP.GEU.AND P6, PT, R29, 1.175494350822287508e-38, PT ;  /* 0x008000001d00780b */ /* 0x000fc60003fce000 */
[----:B------:R-:W-:Y:S02]  /*03c0*/  @P4 FMUL R28, R28, 0.25 ;  /* 0x3e8000001c1c4820 */ /* 0x000fe40000400000 */
[----:B------:R3:W5:Y:S01]  /*03d0*/  MUFU.RCP R27, R10 ;  /* 0x0000000a001b7308 */ /* 0x0007620000001000 */
[----:B------:R-:W-:Y:S01]  /*03e0*/  @!P0 FMUL R13, R13, 16777216 ;  /* 0x4b8000000d0d8820 */ /* 0x000fe20000400000 */
[----:B------:R-:W-:-:S04]  /*03f0*/  @!P0 FMUL R28, R28, 16777216 ;  /* 0x4b8000001c1c8820 */ /* 0x000fc80000400000 */
[----:B------:R-:W-:Y:S01]  /*0400*/  @P3 FMUL R29, R29, 0.25 ;  /* 0x3e8000001d1d3820 */ /* 0x000fe20000400000 */
[----:B--2---:R-:W-:Y:S01]  /*0410*/  FMUL R24, R24, R9 ;  /* 0x0000000918187220 */ /* 0x004fe20000400000 */
[----:B------:R-:W2:Y:S01]  /*0420*/  MUFU.RCP R28, R28 ;  /* 0x0000001c001c7308 */ /* 0x000ea20000001000 */
[C---:B---3--:R-:W-:Y:S01]  /*0430*/  FSEL R10, R4.reuse, 1, P5 ;  /* 0x3f800000040a7808 */ /* 0x048fe20002800000 */
[----:B------:R-:W-:Y:S01]  /*0440*/  @!P6 FMUL R29, R29, 16777216 ;  /* 0x4b8000001d1de820 */ /* 0x000fe20000400000 */
[----:B------:R-:W-:Y:S01]  /*0450*/  FSEL R4, R4, 1, P3 ;  /* 0x3f80000004047808 */ /* 0x000fe20001800000 */
[----:B-1----:R-:W-:-:S04]  /*0460*/  IMAD.WIDE R6, R26, 0x4, R6 ;  /* 0x000000041a067825 */ /* 0x002fc800078e0206 */
[----:B------:R-:W-:Y:S01]  /*0470*/  @!P1 FMUL R10, R10, 16777216 ;  /* 0x4b8000000a0a9820 */ /* 0x000fe20000400000 */
[----:B------:R-:W1:Y:S01]  /*0480*/  MUFU.RCP R29, R29 ;  /* 0x0000001d001d7308 */ /* 0x000e620000001000 */
[----:B------:R-:W-:Y:S02]  /*0490*/  @!P6 FMUL R4, R4, 16777216 ;  /* 0x4b8000000404e820 */ /* 0x000fe40000400000 */
[----:B-----5:R-:W-:Y:S01]  /*04a0*/  FMUL R27, R27, R10 ;  /* 0x0000000a1b1b7220 */ /* 0x020fe20000400000 */
[----:B------:R-:W-:-:S04]  /*04b0*/  IMAD.WIDE R10, R11, 0x4, R22 ;  /* 0x000000040b0a7825 */ /* 0x000fc800078e0216 */
[----:B------:R-:W-:-:S04]  /*04c0*/  IMAD.WIDE R22, R5, 0x4, R22 ;  /* 0x0000000405167825 */ /* 0x000fc800078e0216 */
[----:B--2---:R-:W-:Y:S01]  /*04d0*/  FMUL R28, R28, R13 ;  /* 0x0000000d1c1c7220 */ /* 0x004fe20000400000 */
[----:B------:R-:W2:Y:S04]  /*04e0*/  LDG.E.EL.128 R8, desc[UR6][R10.64] ;  /* 0x000000060a087981 */ /* 0x000ea8000c2e1d00 */
[----:B------:R-:W3:Y:S01]  /*04f0*/  LDG.E.EL.128 R12, desc[UR6][R14.64] ;  /* 0x000000060e0c7981 */ /* 0x000ee2000c2e1d00 */
[----:B-1----:R-:W-:-:S03]  /*0500*/  FMUL R29, R29, R4 ;  /* 0x000000041d1d7220 */ /* 0x002fc60000400000 */
[----:B------:R-:W2:Y:S04]  /*0510*/  LDG.E.EL.128 R4, desc[UR6][R6.64] ;  /* 0x0000000606047981 */ /* 0x000ea8000c2e1d00 */
[----:B------:R-:W5:Y:S01]  /*0520*/  LDG.E.EL.128 R20, desc[UR6][R22.64] ;  /* 0x0000000616147981 */ /* 0x000f62000c2e1d00 */
[--C-:B--2---:R-:W-:Y:S01]  /*0530*/  FADD R8, R8, -R4.reuse ;  /* 0x8000000408087221 */ /* 0x104fe20000000000 */
[--C-:B---3--:R-:W-:Y:S01]  /*0540*/  FADD R12, R12, -R4.reuse ;  /* 0x800000040c0c7221 */ /* 0x108fe20000000000 */
[--C-:B----4-:R-:W-:Y:S01]  /*0550*/  FADD R16, R16, -R4.reuse ;  /* 0x8000000410107221 */ /* 0x110fe20000000000 */
[--C-:B------:R-:W-:Y:S01]  /*0560*/  FADD R13, R13, -R5.reuse ;  /* 0x800000050d0d7221 */ /* 0x100fe20000000000 */
[----:B-----5:R-:W-:Y:S01]  /*0570*/  FADD R20, R20, -R4 ;  /* 0x8000000414147221 */ /* 0x020fe20000000000 */
[--C-:B------:R-:W-:Y:S01]  /*0580*/  FADD R4, R9, -R5.reuse ;  /* 0x8000000509047221 */ /* 0x100fe20000000000 */
[--C-:B------:R-:W-:Y:S01]  /*0590*/  FADD R17, R17, -R5.reuse ;  /* 0x8000000511117221 */ /* 0x100fe20000000000 */
[----:B------:R-:W-:Y:S01]  /*05a0*/  FADD R21, R21, -R5 ;  /* 0x8000000515157221 */ /* 0x000fe20000000000 */
[--C-:B------:R-:W-:Y:S01]  /*05b0*/  FADD R5, R10, -R6.reuse ;  /* 0x800000060a057221 */ /* 0x100fe20000000000 */
[--C-:B------:R-:W-:Y:S01]  /*05c0*/  FADD R9, R14, -R6.reuse ;  /* 0x800000060e097221 */ /* 0x100fe20000000000 */
[--C-:B------:R-:W-:Y:S01]  /*05d0*/  FADD R10, R18, -R6.reuse ;  /* 0x80000006120a7221 */ /* 0x100fe20000000000 */
[----:B------:R-:W-:Y:S01]  /*05e0*/  FADD R6, R22, -R6 ;  /* 0x8000000616067221 */ /* 0x000fe20000000000 */
[--C-:B------:R-:W-:Y:S01]  /*05f0*/  FADD R14, R11, -R7.reuse ;  /* 0x800000070b0e7221 */ /* 0x100fe20000000000 */
[--C-:B------:R-:W-:Y:S01]  /*0600*/  FADD R18, R15, -R7.reuse ;  /* 0x800000070f127221 */ /* 0x100fe20000000000 */
[--C-:B------:R-:W-:Y:S01]  /*0610*/  FADD R22, R19, -R7.reuse ;  /* 0x8000000713167221 */ /* 0x100fe20000000000 */
[----:B------:R-:W-:Y:S01]  /*0620*/  FADD R30, R23, -R7 ;  /* 0x80000007171e7221 */ /* 0x000fe20000000000 */
[C---:B------:R-:W-:Y:S01]  /*0630*/  FMUL R14, R29.reuse, R14 ;  /* 0x0000000e1d0e7220 */ /* 0x040fe20000400000 */
[C---:B------:R-:W-:Y:S01]  /*0640*/  FMUL R18, R29.reuse, R18 ;  /* 0x000000121d127220 */ /* 0x040fe20000400000 */
[C---:B------:R-:W-:Y:S01]  /*0650*/  FMUL R22, R29.reuse, R22 ;  /* 0x000000161d167220 */ /* 0x040fe20000400000 */
[----:B------:R-:W-:Y:S01]  /*0660*/  FMUL R29, R29, R30 ;  /* 0x0000001e1d1d7220 */ /* 0x000fe20000400000 */
[C---:B------:R-:W-:Y:S01]  /*0670*/  FMUL R15, R28.reuse, R5 ;  /* 0x000000051c0f7220 */ /* 0x040fe20000400000 */
[C---:B------:R-:W-:Y:S01]  /*0680*/  FMUL R23, R28.reuse, R10 ;  /* 0x0000000a1c177220 */ /* 0x040fe20000400000 */
[C---:B------:R-:W-:Y:S01]  /*0690*/  FMUL R30, R27.reuse, R4 ;  /* 0x000000041b1e7220 */ /* 0x040fe20000400000 */
[----:B------:R-:W1:Y:S08]  /*06a0*/  LDC.64 R10, c[0x0][0x230] ;  /* 0x00008c00ff0a7b82 */ /* 0x000e700000000a00 */
[----:B------:R-:W2:Y:S01]  /*06b0*/  LDC.64 R4, c[0x0][0x228] ;  /* 0x00008a00ff047b82 */ /* 0x000ea20000000a00 */
[C---:B------:R-:W-:Y:S01]  /*06c0*/  FMUL R19, R28.reuse, R9 ;  /* 0x000000091c137220 */ /* 0x040fe20000400000 */
[----:B------:R-:W-:Y:S01]  /*06d0*/  FMUL R32, R27, R13 ;  /* 0x0000000d1b207220 */ /* 0x000fe20000400000 */
[----:B------:R-:W-:Y:S01]  /*06e0*/  FMUL R28, R28, R6 ;  /* 0x000000061c1c7220 */ /* 0x000fe20000400000 */
[----:B------:R-:W-:Y:S01]  /*06f0*/  FMUL R13, R24, R8 ;  /* 0x00000008180d7220 */ /* 0x000fe20000400000 */
[----:B-1----:R-:W-:-:S06]  /*0700*/  IMAD.WIDE R10, R26, 0x4, R10 ;  /* 0x000000041a0a7825 */ /* 0x002fcc00078e020a */
[----:B------:R-:W3:Y:S01]  /*0710*/  LDG.E.EL.128 R8, desc[UR6][R10.64] ;  /* 0x000000060a087981 */ /* 0x000ee2000c2e1d00 */
[----:B--2---:R-:W-:-:S06]  /*0720*/  IMAD.WIDE R4, R26, 0x4, R4 ;  /* 0x000000041a047825 */ /* 0x004fcc00078e0204 */
[----:B------:R-:W3:Y:S01]  /*0730*/  LDG.E.EL.128 R4, desc[UR6][R4.64] ;  /* 0x0000000604047981 */ /* 0x000ee2000c2e1d00 */
[C---:B------:R-:W-:Y:S01]  /*0740*/  FMUL R34, R27.reuse, R17 ;  /* 0x000000111b227220 */ /* 0x040fe20000400000 */
[----:B------:R-:W-:Y:S01]  /*0750*/  FMUL R36, R27, R21 ;  /* 0x000000151b247220 */ /* 0x000fe20000400000 */
[C---:B------:R-:W-:Y:S01]  /*0760*/  FMUL R17, R24.reuse, R12 ;  /* 0x0000000c18117220 */ /* 0x040fe20000400000 */
[C---:B------:R-:W-:Y:S01]  /*0770*/  FMUL R21, R24.reuse, R16 ;  /* 0x0000001018157220 */ /* 0x040fe20000400000 */
[----:B------:R-:W-:Y:S01]  /*0780*/  FMUL R27, R24, R20 ;  /* 0x00000014181b7220 */ /* 0x000fe20000400000 */
[----:B------:R-:W1:Y:S01]  /*0790*/  S2UR UR5, SR_CgaCtaId ;  /* 0x00000000000579c3 */ /* 0x000e620000008800 */
[----:B------:R-:W-:Y:S01]  /*07a0*/  UMOV UR4, 0x400 ;  /* 0x0000040000047882 */ /* 0x000fe20000000000 */
[----:B------:R-:W-:Y:S02]  /*07b0*/  LOP3.LUT R25, R25, 0x3c, R0, 0xf8, !PT ;  /* 0x0000003c19197812 */ /* 0x000fe400078ef800 */
[----:B------:R-:W-:Y:S01]  /*07c0*/  LOP3.LUT R0, R0, 0x3fc, RZ, 0xc0, !PT ;  /* 0x000003fc00007812 */ /* 0x000fe200078ec0ff */
[----:B-1----:R-:W-:Y:S01]  /*07d0*/  UPRMT UR4, UR5, 0x654, UR4 ;  /* 0x0000065405047896 */ /* 0x002fe20008000004 */
[C-C-:B---3--:R-:W-:Y:S01]  /*07e0*/  FFMA R13, R4.reuse, R13, R8.reuse ;  /* 0x0000000d040d7223 */ /* 0x148fe20000000008 */
[C-C-:B------:R-:W-:Y:S01]  /*07f0*/  FFMA R17, R4.reuse, R17, R8.reuse ;  /* 0x0000001104117223 */ /* 0x140fe20000000008 */
[C-C-:B------:R-:W-:Y:S01]  /*0800*/  FFMA R21, R4.reuse, R21, R8.reuse ;  /* 0x0000001504157223 */ /* 0x140fe20000000008 */
[----:B------:R-:W-:-:S02]  /*0810*/  FFMA R27, R4, R27, R8 ;  /* 0x0000001b041b7223 */ /* 0x000fc40000000008 */
[----:B------:R-:W1:Y:S01]  /*0820*/  S2R R8, SR_TID.X ;  /* 0x0000000000087919 */ /* 0x000e620000002100 */
[C-C-:B------:R-:W-:Y:S01]  /*0830*/  FFMA R30, R5.reuse, R30, R9.reuse ;  /* 0x0000001e051e7223 */ /* 0x140fe20000000009 */
[C-C-:B------:R-:W-:Y:S01]  /*0840*/  FFMA R32, R5.reuse, R32, R9.reuse ;  /* 0x0000002005207223 */ /* 0x140fe20000000009 */
[C-C-:B------:R-:W-:Y:S01]  /*0850*/  FFMA R34, R5.reuse, R34, R9.reuse ;  /* 0x0000002205227223 */ /* 0x140fe20000000009 */
[----:B------:R-:W-:Y:S01]  /*0860*/  FFMA R36, R5, R36, R9 ;  /* 0x0000002405247223 */ /* 0x000fe20000000009 */
        /* <DEDUP_REMOVED lines=8> */
[----:B------:R-:W-:-:S02]  /*08f0*/  FSETP.GEU.AND P0, PT, R13, RZ, PT ;  /* 0x000000ff0d00720b */ /* 0x000fc40003f0e000 */
[----:B------:R-:W-:Y:S02]  /*0900*/  LOP3.LUT R4, R3, 0x20, R2, 0xfe, !PT ;  /* 0x0000002003047812 */ /* 0x000fe400078efe02 */
[----:B------:R-:W-:Y:S02]  /*0910*/  LOP3.LUT R5, R3, 0x30, R2, 0xfe, !PT ;  /* 0x0000003003057812 */ /* 0x000fe400078efe02 */
[----:B------:R-:W-:Y:S01]  /*0920*/  LOP3.LUT R6, R3, 0x10, R2, 0xfe, !PT ;  /* 0x0000001003067812 */ /* 0x000fe200078efe02 */
[----:B-1----:R-:W-:-:S05]  /*0930*/  IMAD.SHL.U32 R9, R8, 0x100, RZ ;  /* 0x0000010008097824 */ /* 0x002fca00078e00ff */
[----:B------:R-:W-:-:S04]  /*0940*/  LOP3.LUT R9, R9, 0xf00, RZ, 0xc0, !PT ;  /* 0x00000f0009097812 */ /* 0x000fc800078ec0ff */
[----:B------:R-:W-:Y:S02]  /*0950*/  LOP3.LUT R11, R9, 0x40, RZ, 0xfc, !PT ;  /* 0x00000040090b7812 */ /* 0x000fe400078efcff */
[-C--:B------:R-:W-:Y:S02]  /*0960*/  LOP3.LUT R3, R3, R2.reuse, RZ, 0xfc, !PT ;  /* 0x0000000203037212 */ /* 0x080fe400078efcff */
[----:B------:R-:W-:Y:S02]  /*0970*/  LOP3.LUT R2, R9, R2, RZ, 0xfc, !PT ;  /* 0x0000000209027212 */ /* 0x000fe400078efcff */
[----:B------:R-:W-:Y:S02]  /*0980*/  LEA.HI R11, R11, UR4, RZ, 0x1c ;  /* 0x000000040b0b7c11 */ /* 0x000fe4000f8fe0ff */
[----:B------:R-:W-:Y:S02]  /*0990*/  FSEL R10, R13, RZ, P0 ;  /* 0x000000ff0d0a7208 */ /* 0x000fe40000000000 */
[----:B------:R-:W-:-:S02]  /*09a0*/  LEA.HI R7, R9, UR4, RZ, 0x1c ;  /* 0x0000000409077c11 */ /* 0x000fc4000f8fe0ff */
[----:B------:R-:W-:Y:S02]  /*09b0*/  FSETP.GEU.AND P0, PT, R30, RZ, PT ;  /* 0x000000ff1e00720b */ /* 0x000fe40003f0e000 */
[C---:B------:R-:W-:Y:S01]  /*09c0*/  LOP3.LUT R13, R9.reuse, 0xc0, RZ, 0xfc, !PT ;  /* 0x000000c0090d7812 */ /* 0x040fe200078efcff */
[C---:B------:R-:W-:Y:S01]  /*09d0*/  IMAD R16, R2.reuse, 0x4, R11 ;  /* 0x0000000402107824 */ /* 0x040fe200078e020b */
[----:B------:R-:W-:Y:S02]  /*09e0*/  LOP3.LUT R12, R9, 0x80, RZ, 0xfc, !PT ;  /* 0x00000080090c7812 */ /* 0x000fe400078efcff */
[----:B------:R-:W-:Y:S02]  /*09f0*/  LEA R7, R2, R7, 0x2 ;  /* 0x0000000702077211 */ /* 0x000fe400078e10ff */
[----:B------:R-:W-:Y:S02]  /*0a00*/  FSEL R11, R30, RZ, P0 ;  /* 0x000000ff1e0b7208 */ /* 0x000fe40000000000 */
[----:B------:R-:W-:-:S02]  /*0a10*/  FSETP.GEU.AND P0, PT, R15, RZ, PT ;  /* 0x000000ff0f00720b */ /* 0x000fc40003f0e000 */
[----:B------:R-:W-:Y:S02]  /*0a20*/  LEA.HI R13, R13, UR4, RZ, 0x1c ;  /* 0x000000040d0d7c11 */ /* 0x000fe4000f8fe0ff */
[----:B------:R-:W-:Y:S01]  /*0a30*/  LEA.HI R9, R12, UR4, RZ, 0x1c ;  /* 0x000000040c097c11 */ /* 0x000fe2000f8fe0ff */
[----:B------:R1:W-:Y:S01]  /*0a40*/  STS [R7], R10 ;  /* 0x0000000a07007388 */ /* 0x0003e20000000800 */
[----:B------:R-:W-:Y:S01]  /*0a50*/  FSEL R15, R15, RZ, P0 ;  /* 0x000000ff0f0f7208 */ /* 0x000fe20000000000 */
[C---:B------:R-:W-:Y:S01]  /*0a60*/  IMAD R26, R2.reuse, 0x4, R13 ;  /* 0x00000004021a7824 */ /* 0x040fe200078e020d */
[----:B------:R-:W-:Y:S02]  /*0a70*/  SHF.R.U32.HI R8, RZ, 0x2, R8 ;  /* 0x00000002ff087819 */ /* 0x000fe40000011608 */
[----:B------:R-:W-:Y:S02]  /*0a80*/  LEA R20, R2, R9, 0x2 ;  /* 0x0000000902147211 */ /* 0x000fe400078e10ff */
[----:B------:R-:W-:-:S02]  /*0a90*/  FSETP.GEU.AND P0, PT, R14, RZ, PT ;  /* 0x000000ff0e00720b */ /* 0x000fc40003f0e000 */
[C---:B------:R-:W-:Y:S02]  /*0aa0*/  LOP3.LUT R2, R0.reuse, 0x400, RZ, 0xfc, !PT ;  /* 0x0000040000027812 */ /* 0x040fe400078efcff */
[C---:B-1----:R-:W-:Y:S02]  /*0ab0*/  LOP3.LUT R10, R0.reuse, 0x800, RZ, 0xfc, !PT ;  /* 0x00000800000a7812 */ /* 0x042fe400078efcff */
[----:B------:R-:W-:Y:S02]  /*0ac0*/  LOP3.LUT R12, R0, 0xc00, RZ, 0xfc, !PT ;  /* 0x00000c00000c7812 */ /* 0x000fe400078efcff */
[----:B------:R-:W-:Y:S02]  /*0ad0*/  LOP3.LUT R8, R8, 0x3c, RZ, 0xc0, !PT ;  /* 0x0000003c08087812 */ /* 0x000fe400078ec0ff */
[----:B------:R-:W-:Y:S02]  /*0ae0*/  FSEL R9, R14, RZ, P0 ;  /* 0x000000ff0e097208 */ /* 0x000fe40000000000 */
[----:B------:R-:W-:Y:S01]  /*0af0*/  SHF.R.U32.HI R10, RZ, 0x4, R10 ;  /* 0x00000004ff0a7819 */ /* 0x000fe2000001160a */
[----:B------:R1:W-:Y:S01]  /*0b00*/  STS [R16+0x100], R11 ;  /* 0x0001000b10007388 */ /* 0x0003e20000000800 */
[----:B------:R-:W-:-:S02]  /*0b10*/  SHF.R.U32.HI R2, RZ, 0x4, R2 ;  /* 0x00000004ff027819 */ /* 0x000fc40000011602 */
[----:B------:R-:W-:Y:S01]  /*0b20*/  SHF.R.U32.HI R12, RZ, 0x4, R12 ;  /* 0x00000004ff0c7819 */ /* 0x000fe2000001160c */
[----:B------:R-:W-:Y:S01]  /*0b30*/  STS [R20+0x200], R15 ;  /* 0x0002000f14007388 */ /* 0x000fe20000000800 */
[----:B------:R-:W-:Y:S02]  /*0b40*/  LOP3.LUT R10, R10, 0xbc, RZ, 0xc0, !PT ;  /* 0x000000bc0a0a7812 */ /* 0x000fe400078ec0ff */
[----:B------:R-:W-:Y:S01]  /*0b50*/  LOP3.LUT R2, R2, 0x7c, RZ, 0xc0, !PT ;  /* 0x0000007c02027812 */ /* 0x000fe200078ec0ff */
[----:B------:R2:W-:Y:S01]  /*0b60*/  STS [R26+0x300], R9 ;  /* 0x000300091a007388 */ /* 0x0005e20000000800 */
[----:B-1----:R-:W-:Y:S01]  /*0b70*/  IADD3 R11, R8, UR4, RZ ;  /* 0x00000004080b7c10 */ /* 0x002fe2000fffe0ff */
[----:B------:R-:W-:Y:S01]  /*0b80*/  VIADD R13, R10, UR4 ;  /* 0x000000040a0d7c36 */ /* 0x000fe20008000000 */
[----:B------:R-:W-:-:S03]  /*0b90*/  FSETP.GEU.AND P1, PT, R17, RZ, PT ;  /* 0x000000ff1100720b */ /* 0x000fc60003f2e000 */
[----:B------:R-:W-:Y:S01]  /*0ba0*/  IMAD R30, R0, 0x4, R11 ;  /* 0x00000004001e7824 */ /* 0x000fe200078e020b */
[----:B--2---:R-:W-:Y:S02]  /*0bb0*/  LOP3.LUT R9, R12, 0xfc, RZ, 0xc0, !PT ;  /* 0x000000fc0c097812 */ /* 0x004fe400078ec0ff */
[----:B------:R-:W-:Y:S02]  /*0bc0*/  IADD3 R11, R2, UR4, RZ ;  /* 0x00000004020b7c10 */ /* 0x000fe4000fffe0ff */
[----:B------:R-:W-:Y:S02]  /*0bd0*/  FSETP.GEU.AND P0, PT, R32, RZ, PT ;  /* 0x000000ff2000720b */ /* 0x000fe40003f0e000 */
[----:B------:R-:W-:Y:S02]  /*0be0*/  IADD3 R9, R9, UR4, RZ ;  /* 0x0000000409097c10 */ /* 0x000fe4000fffe0ff */
[----:B------:R-:W-:Y:S02]  /*0bf0*/  FSETP.GEU.AND P4, PT, R19, RZ, PT ;  /* 0x000000ff1300720b */ /* 0x000fe40003f8e000 */
[----:B------:R-:W-:Y:S01]  /*0c00*/  FSETP.GEU.AND P3, PT, R18, RZ, PT ;  /* 0x000000ff1200720b */ /* 0x000fe20003f6e000 */
[----:B------:R-:W-:Y:S01]  /*0c10*/  IMAD R24, R0, 0x4, R11 ;  /* 0x0000000400187824 */ /* 0x000fe200078e020b */
[----:B------:R-:W-:-:S02]  /*0c20*/  FSEL R8, R17, RZ, P1 ;  /* 0x000000ff11087208 */ /* 0x000fc40000800000 */
[----:B------:R-:W-:Y:S02]  /*0c30*/  FSETP.GEU.AND P2, PT, R21, RZ, PT ;  /* 0x000000ff1500720b */ /* 0x000fe40003f4e000 */
[----:B------:R-:W-:Y:S02]  /*0c40*/  FSEL R15, R32, RZ, P0 ;  /* 0x000000ff200f7208 */ /* 0x000fe40000000000 */
[C---:B------:R-:W-:Y:S01]  /*0c50*/  LEA R2, R0.reuse, R13, 0x2 ;  /* 0x0000000d00027211 */ /* 0x040fe200078e10ff */
[----:B------:R-:W-:Y:S01]  /*0c60*/  IMAD R0, R0, 0x4, R9 ;  /* 0x0000000400007824 */ /* 0x000fe200078e0209 */
[----:B------:R-:W-:Y:S02]  /*0c70*/  FSETP.GEU.AND P1, PT, R34, RZ, PT ;  /* 0x000000ff2200720b */ /* 0x000fe40003f2e000 */
[----:B------:R-:W-:Y:S02]  /*0c80*/  FSETP.GEU.AND P0, PT, R23, RZ, PT ;  /* 0x000000ff1700720b */ /* 0x000fe40003f0e000 */
[----:B------:R-:W-:-:S02]  /*0c90*/  FSEL R19, R19, RZ, P4 ;  /* 0x000000ff13137208 */ /* 0x000fc40002000000 */
[----:B------:R-:W-:Y:S02]  /*0ca0*/  FSEL R9, R18, RZ, P3 ;  /* 0x000000ff12097208 */ /* 0x000fe40001800000 */
[----:B------:R-:W-:Y:S01]  /*0cb0*/  FSETP.GEU.AND P4, PT, R22, RZ, PT ;  /* 0x000000ff1600720b */ /* 0x000fe20003f8e000 */
[----:B------:R-:W-:Y:S01]  /*0cc0*/  STS [R7+0x40], R8 ;  /* 0x0000400807007388 */ /* 0x000fe20000000800 */
[----:B------:R-:W-:Y:S02]  /*0cd0*/  FSEL R10, R21, RZ, P2 ;  /* 0x000000ff150a7208 */ /* 0x000fe40001000000 */
[----:B------:R-:W-:Y:S01]  /*0ce0*/  FSETP.GEU.AND P3, PT, R27, RZ, PT ;  /* 0x000000ff1b00720b */ /* 0x000fe20003f6e000 */
[----:B------:R1:W-:Y:S01]  /*0cf0*/  STS [R16+0x140], R15 ;  /* 0x0001400f10007388 */ /* 0x0003e20000000800 */
[----:B------:R-:W-:Y:S02]  /*0d00*/  FSEL R11, R34, RZ, P1 ;  /* 0x000000ff220b7208 */ /* 0x000fe40000800000 */
[----:B------:R-:W-:Y:S01]  /*0d10*/  FSETP.GEU.AND P2, PT, R36, RZ, PT ;  /* 0x000000ff2400720b */ /* 0x000fe20003f4e000 */
[----:B------:R-:W-:Y:S01]  /*0d20*/  STS [R20+0x240], R19 ;  /* 0x0002401314007388 */ /* 0x000fe20000000800 */
[----:B------:R-:W-:-:S02]  /*0d30*/  FSEL R23, R23, RZ, P0 ;  /* 0x000000ff17177208 */ /* 0x000fc40000000000 */
[----:B------:R-:W-:Y:S01]  /*0d40*/  FSETP.GEU.AND P1, PT, R28, RZ, PT ;  /* 0x000000ff1c00720b */ /* 0x000fe20003f2e000 */
[----:B------:R-:W-:Y:S01]  /*0d50*/  STS [R26+0x340], R9 ;  /* 0x000340091a007388 */ /* 0x000fe20000000800 */
[----:B------:R-:W-:Y:S02]  /*0d60*/  FSETP.GEU.AND P0, PT, R29, RZ, PT ;  /* 0x000000ff1d00720b */ /* 0x000fe40003f0e000 */
[----:B------:R-:W-:Y:S01]  /*0d70*/  FSEL R13, R22, RZ, P4 ;  /* 0x000000ff160d7208 */ /* 0x000fe20002000000 */
[----:B------:R-:W-:Y:S01]  /*0d80*/  STS [R7+0x80], R10 ;  /* 0x0000800a07007388 */ /* 0x000fe20000000800 */
[----:B------:R-:W-:Y:S02]  /*0d90*/  FSEL R14, R27, RZ, P3 ;  /* 0x000000ff1b0e7208 */ /* 0x000fe40001800000 */
[----:B-1----:R-:W-:Y:S01]  /*0da0*/  FSEL R15, R36, RZ, P2 ;  /* 0x000000ff240f7208 */ /* 0x002fe20001000000 */
[----:B------:R-:W-:Y:S01]  /*0db0*/  STS [R16+0x180], R11 ;  /* 0x0001800b10007388 */ /* 0x000fe20000000800 */
[----:B------:R-:W-:-:S02]  /*0dc0*/  FSEL R17, R28, RZ, P1 ;  /* 0x000000ff1c117208 */ /* 0x000fc40000800000 */
[----:B------:R-:W-:Y:S01]  /*0dd0*/  FSEL R29, R29, RZ, P0 ;  /* 0x000000ff1d1d7208 */ /* 0x000fe20000000000 */
[----:B------:R-:W-:Y:S04]  /*0de0*/  STS [R20+0x280], R23 ;  /* 0x0002801714007388 */ /* 0x000fe80000000800 */
[----:B------:R-:W-:Y:S04]  /*0df0*/  STS [R26+0x380], R13 ;  /* 0x0003800d1a007388 */ /* 0x000fe80000000800 */
[----:B------:R-:W-:Y:S04]  /*0e00*/  STS [R7+0xc0], R14 ;  /* 0x0000c00e07007388 */ /* 0x000fe80000000800 */
[----:B------:R-:W-:Y:S04]  /*0e10*/  STS [R16+0x1c0], R15 ;  /* 0x0001c00f10007388 */ /* 0x000fe80000000800 */
[----:B------:R-:W-:Y:S04]  /*0e20*/  STS [R20+0x2c0], R17 ;  /* 0x0002c01114007388 */ /* 0x000fe80000000800 */
[----:B------:R1:W-:Y:S01]  /*0e30*/  STS [R26+0x3c0], R29 ;  /* 0x0003c01d1a007388 */ /* 0x0003e20000000800 */
[----:B------:R-:W-:Y:S08]  /*0e40*/  BAR.SYNC.DEFER_BLOCKING 0x0 ;  /* 0x0000000000007b1d */ /* 0x000ff00000010000 */
[----:B-1----:R-:W1:Y:S01]  /*0e50*/  LDC.64 R26, c[0x0][0x238] ;  /* 0x00008e00ff1a7b82 */ /* 0x002e620000000a00 */
[----:B------:R-:W-:Y:S04]  /*0e60*/  LDS R8, [R30] ;  /* 0x000000001e087984 */ /* 0x000fe80000000800 */
[----:B------:R-:W-:Y:S04]  /*0e70*/  LDS R9, [R30+0x4] ;  /* 0x000004001e097984 */ /* 0x000fe80000000800 */
[----:B------:R-:W-:Y:S04]  /*0e80*/  LDS R10, [R30+0x8] ;  /* 0x000008001e0a7984 */ /* 0x000fe80000000800 */
[----:B------:R-:W2:Y:S04]  /*0e90*/  LDS R11, [R30+0xc] ;  /* 0x00000c001e0b7984 */ /* 0x000ea80000000800 */
[----:B------:R-:W-:Y:S04]  /*0ea0*/  LDS R12, [R24+0x1000] ;  /* 0x00100000180c7984 */ /* 0x000fe80000000800 */
[----:B------:R-:W-:Y:S04]  /*0eb0*/  LDS R13, [R24+0x1004] ;  /* 0x00100400180d7984 */ /* 0x000fe80000000800 */
[----:B------:R-:W-:Y:S04]  /*0ec0*/  LDS R14, [R24+0x1008] ;  /* 0x00100800180e7984 */ /* 0x000fe80000000800 */
[----:B------:R-:W3:Y:S04]  /*0ed0*/  LDS R15, [R24+0x100c] ;  /* 0x00100c00180f7984 */ /* 0x000ee80000000800 */
[----:B------:R-:W-:Y:S04]  /*0ee0*/  LDS R16, [R2+0x2000] ;  /* 0x0020000002107984 */ /* 0x000fe80000000800 */
[----:B------:R-:W-:Y:S04]  /*0ef0*/  LDS R17, [R2+0x2004] ;  /* 0x0020040002117984 */ /* 0x000fe80000000800 */
[----:B------:R-:W-:Y:S04]  /*0f00*/  LDS R18, [R2+0x2008] ;  /* 0x0020080002127984 */ /* 0x000fe80000000800 */
[----:B------:R4:W5:Y:S04]  /*0f10*/  LDS R19, [R2+0x200c] ;  /* 0x00200c0002137984 */ /* 0x0009680000000800 */
[----:B------:R-:W-:Y:S04]  /*0f20*/  LDS R20, [R0+0x3000] ;  /* 0x0030000000147984 */ /* 0x000fe80000000800 */
[----:B------:R-:W-:Y:S04]  /*0f30*/  LDS R21, [R0+0x3004] ;  /* 0x0030040000157984 */ /* 0x000fe80000000800 */
[----:B------:R-:W-:Y:S04]  /*0f40*/  LDS R22, [R0+0x3008] ;  /* 0x0030080000167984 */ /* 0x000fe80000000800 */
[----:B------:R-:W5:Y:S01]  /*0f50*/  LDS R23, [R0+0x300c] ;  /* 0x00300c0000177984 */ /* 0x000f620000000800 */
[-C--:B------:R-:W-:Y:S01]  /*0f60*/  LEA R3, R3, R25.reuse, 0xc ;  /* 0x0000001903037211 */ /* 0x080fe200078e60ff */
[--C-:B------:R-:W-:Y:S01]  /*0f70*/  IMAD R7, R6, 0x1000, R25.reuse ;  /* 0x0000100006077824 */ /* 0x100fe200078e0219 */
[----:B------:R-:W-:Y:S01]  /*0f80*/  LEA R29, R4, R25, 0xc ;  /* 0x00000019041d7211 */ /* 0x000fe200078e60ff */
[----:B------:R-:W-:-:S02]  /*0f90*/  IMAD R25, R5, 0x1000, R25 ;  /* 0x0000100005197824 */ /* 0x000fc400078e0219 */
[----:B-1----:R-:W-:-:S04]  /*0fa0*/  IMAD.WIDE R4, R3, 0x4, R26 ;  /* 0x0000000403047825 */ /* 0x002fc800078e021a */
[--C-:B----4-:R-:W-:Y:S01]  /*0fb0*/  IMAD.WIDE R2, R7, 0x4, R26.reuse ;  /* 0x0000000407027825 */ /* 0x110fe200078e021a */
[----:B--2---:R-:W-:Y:S03]  /*0fc0*/  STG.E.128 desc[UR6][R4.64], R8 ;  /* 0x0000000804007986 */ /* 0x004fe6000c101d06 */
[--C-:B------:R-:W-:Y:S01]  /*0fd0*/  IMAD.WIDE R6, R29, 0x4, R26.reuse ;  /* 0x000000041d067825 */ /* 0x100fe200078e021a */
[----:B---3--:R-:W-:Y:S03]  /*0fe0*/  STG.E.128 desc[UR6][R2.64], R12 ;  /* 0x0000000c02007986 */ /* 0x008fe6000c101d06 */
[----:B------:R-:W-:Y:S01]  /*0ff0*/  IMAD.WIDE R26, R25, 0x4, R26 ;  /* 0x00000004191a7825 */ /* 0x000fe200078e021a */
[----:B-----5:R-:W-:Y:S04]  /*1000*/  STG.E.128 desc[UR6][R6.64], R16 ;  /* 0x0000001006007986 */ /* 0x020fe8000c101d06 */
[----:B0-----:R-:W-:Y:S01]  /*1010*/  STG.E.128 desc[UR6][R26.64], R20 ;  /* 0x000000141a007986 */ /* 0x001fe2000c101d06 */
[----:B------:R-:W-:Y:S05]  /*1020*/  EXIT ;  /* 0x000000000000794d */ /* 0x000fea0003800000 */
.L_x_0:
[----:B------:R-:W-:-:S00]  /*1030*/  BRA `(.L_x_0) ;  /* 0xfffffffc00fc7947 */ /* 0x000fc0000383ffff */
[----:B------:R-:W-:-:S00]  /*1040*/  NOP ;  /* 0x0000000000007918 */ /* 0x000fc00000000000 */
        /* <DEDUP_REMOVED lines=11> */
.L_x_1:


//--------------------- .nv.global.init           --------------------------
	.section	.nv.global.init,"aw",@progbits
.nv.global.init:
	.type		_$_str,@object
	.size		_$_str,(_$_str_$_2 - _$_str)
_$_str:
        /*0000*/ 	.byte	0x5f, 0x5f, 0x43, 0x55, 0x44, 0x41, 0x5f, 0x46, 0x54, 0x5a, 0x00
	.type		_$_str_$_2,@object
	.size		_$_str_$_2,(.L_1 - _$_str_$_2)
_$_str_$_2:
        /*000b*/ 	.byte	0x5f, 0x5f, 0x43, 0x55, 0x44, 0x41, 0x5f, 0x50, 0x52, 0x45, 0x43, 0x5f, 0x53, 0x51, 0x52, 0x54
        /*001b*/ 	.byte	0x00
.L_1:


//--------------------- .nv.shared.triton_poi_fused__native_batch_norm_legit_no_training_relu_6 --------------------------
	.section	.nv.shared.triton_poi_fused__native_batch_norm_legit_no_training_relu_6,"aw",@nobits
	.sectionflags	@""
	.align	16
	.zero		1024


//--------------------- .nv.constant0.triton_poi_fused__native_batch_norm_legit_no_training_relu_6 --------------------------
	.section	.nv.constant0.triton_poi_fused__native_batch_norm_legit_no_training_relu_6,"a",@progbits
	.sectionflags	@""
	.align	4
.nv.constant0.triton_poi_fused__native_batch_norm_legit_no_training_relu_6:
	.zero		584
